//
// Generated by NVIDIA NVVM Compiler
//
// Compiler Build ID: CL-36424714
// Cuda compilation tools, release 13.0, V13.0.88
// Based on NVVM 20.0.0
//

.version 9.0
.target sm_100
.address_size 64

	// .globl	_Z8myKernelv
.extern .func  (.param .b32 func_retval0) vprintf
(
	.param .b64 vprintf_param_0,
	.param .b64 vprintf_param_1
)
;
.global .align 1 .b8 $str[12] = {72, 101, 108, 108, 111, 32, 99, 117, 100, 97, 10};

.visible .entry _Z8myKernelv()
{
	.reg .b32 	%r<3>;
	.reg .b64 	%rd<3>;

	mov.u64 	%rd1, $str;
	cvta.global.u64 	%rd2, %rd1;
	{ // callseq 0, 0
	.param .b64 param0;
	st.param.b64 	[param0], %rd2;
	.param .b64 param1;
	st.param.b64 	[param1], 0;
	.param .b32 retval0;
	call.uni (retval0), 
	vprintf, 
	(
	param0, 
	param1
	);
	ld.param.b32 	%r1, [retval0];
	} // callseq 0
	ret;

}


// ===== COMPILED SASS (sm_100) =====

	.target	sm_100

	.elftype	@"ET_EXEC"


//--------------------- .note.nv.tkinfo           --------------------------
	.section	.note.nv.tkinfo,"",@"SHT_NOTE"
	.sectionflags	@"SHF_NOTE_NV_TKINFO"
	.tkinfo
        /*0018*/ 	.word	0x00000002
        /*0030*/ 	.string	""
        /*0030*/ 	.string	"ptxas"
        /*0030*/ 	.string	"Cuda compilation tools, release 13.0, V13.0.88"
        /*0030*/ 	.string	"Build cuda_13.0.r13.0/compiler.36424714_0"
        /*0030*/ 	.string	"-arch sm_100 -m 64 "



//--------------------- .note.nv.cuinfo           --------------------------
	.section	.note.nv.cuinfo,"",@"SHT_NOTE"
	.sectionflags	@"SHF_NOTE_NV_CUINFO"
        /*0018*/ 	.short	0x0002
        /*001a*/ 	.short	0x0064
        /*001c*/ 	.short	0x0082
	.zero		2


//--------------------- .nv.info                  --------------------------
	.section	.nv.info,"",@"SHT_CUDA_INFO"
	.align	4


	//----- nvinfo : EIATTR_REGCOUNT
	.align		4
        /*0000*/ 	.byte	0x04, 0x2f
        /*0002*/ 	.short	(.L_2 - .L_1)
	.align		4
.L_1:
        /*0004*/ 	.word	index@(_Z8myKernelv)
        /*0008*/ 	.word	0x00000018


	//----- nvinfo : EIATTR_FRAME_SIZE
	.align		4
.L_2:
        /*000c*/ 	.byte	0x04, 0x11
        /*000e*/ 	.short	(.L_4 - .L_3)
	.align		4
.L_3:
        /*0010*/ 	.word	index@(_Z8myKernelv)
        /*0014*/ 	.word	0x00000000


	//----- nvinfo : EIATTR_MIN_STACK_SIZE
	.align		4
.L_4:
        /*0018*/ 	.byte	0x04, 0x12
        /*001a*/ 	.short	(.L_6 - .L_5)
	.align		4
.L_5:
        /*001c*/ 	.word	index@(_Z8myKernelv)
        /*0020*/ 	.word	0x00000000
.L_6:


//--------------------- .nv.compat                --------------------------
	.section	.nv.compat,"",@"SHT_CUDA_COMPAT_INFO"
	.align	4
        /*0000*/ 	.byte	0x02, 0x09, 0x00, 0x00, 0x02, 0x02, 0x01, 0x00, 0x02, 0x05, 0x05, 0x00, 0x03, 0x07, 0x01, 0x01
        /*0010*/ 	.byte	0x02, 0x03, 0x00, 0x00, 0x02, 0x06, 0x01, 0x00, 0x04, 0x0b, 0x08, 0x00, 0x09, 0x00, 0x00, 0x00
        /*0020*/ 	.byte	0x00, 0x00, 0x00, 0x00


//--------------------- .nv.info._Z8myKernelv     --------------------------
	.section	.nv.info._Z8myKernelv,"",@"SHT_CUDA_INFO"
	.sectionflags	@""
	.align	4


	//----- nvinfo : EIATTR_CUDA_API_VERSION
	.align		4
        /*0000*/ 	.byte	0x04, 0x37
        /*0002*/ 	.short	(.L_8 - .L_7)
.L_7:
        /*0004*/ 	.word	0x00000082


	//----- nvinfo : EIATTR_SPARSE_MMA_MASK
	.align		4
.L_8:
        /*0008*/ 	.byte	0x03, 0x50
        /*000a*/ 	.short	0x0000


	//----- nvinfo : EIATTR_MAXREG_COUNT
	.align		4
        /*000c*/ 	.byte	0x03, 0x1b
        /*000e*/ 	.short	0x00ff


	//----- nvinfo : EIATTR_EXTERNS
	.align		4
        /*0010*/ 	.byte	0x04, 0x0f
        /*0012*/ 	.short	(.L_10 - .L_9)


	//   ....[0]....
	.align		4
.L_9:
        /*0014*/ 	.word	index@(vprintf)


	//----- nvinfo : EIATTR_MERCURY_ISA_VERSION
	.align		4
.L_10:
        /*0018*/ 	.byte	0x03, 0x5f
        /*001a*/ 	.short	0x0101


	//----- nvinfo : EIATTR_VRC_CTA_INIT_COUNT
	.align		4
        /*001c*/ 	.byte	0x02, 0x4a
	.zero		1
	.zero		1


	//----- nvinfo : EIATTR_SYSCALL_OFFSETS
	.align		4
        /*0020*/ 	.byte	0x04, 0x46
        /*0022*/ 	.short	(.L_12 - .L_11)


	//   ....[0]....
.L_11:
        /*0024*/ 	.word	0x00000080


	//----- nvinfo : EIATTR_EXIT_INSTR_OFFSETS
	.align		4
.L_12:
        /*0028*/ 	.byte	0x04, 0x1c
        /*002a*/ 	.short	(.L_14 - .L_13)


	//   ....[0]....
.L_13:
        /*002c*/ 	.word	0x00000090


	//----- nvinfo : EIATTR_SW_WAR
	.align		4
.L_14:
        /*0030*/ 	.byte	0x04, 0x36
        /*0032*/ 	.short	(.L_16 - .L_15)
.L_15:
        /*0034*/ 	.word	0x00000008
.L_16:


//--------------------- .nv.callgraph             --------------------------
	.section	.nv.callgraph,"",@"SHT_CUDA_CALLGRAPH"
	.align	4
	.sectionentsize	8
	.align		4
        /*0000*/ 	.word	0x00000000
	.align		4
        /*0004*/ 	.word	0xffffffff
	.align		4
        /*0008*/ 	.word	index@(_Z8myKernelv)
	.align		4
        /*000c*/ 	.word	index@(vprintf)
	.align		4
        /*0010*/ 	.word	0x00000000
	.align		4
        /*0014*/ 	.word	0xfffffffe
	.align		4
        /*0018*/ 	.word	0x00000000
	.align		4
        /*001c*/ 	.word	0xfffffffd
	.align		4
        /*0020*/ 	.word	0x00000000
	.align		4
        /*0024*/ 	.word	0xfffffffc


//--------------------- .nv.constant4             --------------------------
	.section	.nv.constant4,"a",@progbits
	.align	8
	.align		8
.nv.constant4:
        /*0000*/ 	.dword	vprintf
	.align		8
        /*0008*/ 	.dword	$str


//--------------------- .text._Z8myKernelv        --------------------------
	.section	.text._Z8myKernelv,"ax",@progbits
	.align	128
        .global         _Z8myKernelv
        .type           _Z8myKernelv,@function
        .size           _Z8myKernelv,(.L_x_2 - _Z8myKernelv)
        .other          _Z8myKernelv,@"STO_CUDA_ENTRY STV_DEFAULT"
_Z8myKernelv:
.text._Z8myKernelv:
[----:B------:R-:W0:Y:S01]  /*0000*/  LDC R1, c[0x0][0x37c] ;  /* 0x0000df00ff017b82 */ /* 0x000e220000000800 */
[----:B------:R-:W-:Y:S01]  /*0010*/  MOV R0, 0x0 ;  /* 0x0000000000007802 */ /* 0x000fe20000000f00 */
[----:B------:R-:W1:Y:S01]  /*0020*/  LDCU.64 UR4, c[0x4][0x8] ;  /* 0x01000100ff0477ac */ /* 0x000e620008000a00 */
[----:B------:R-:W-:-:S05]  /*0030*/  CS2R R6, SRZ ;  /* 0x0000000000067805 */ /* 0x000fca000001ff00 */
[----:B------:R2:W3:Y:S01]  /*0040*/  LDC.64 R2, c[0x4][R0] ;  /* 0x0100000000027b82 */ /* 0x0004e20000000a00 */
[----:B-1----:R-:W-:Y:S02]  /*0050*/  IMAD.U32 R4, RZ, RZ, UR4 ;  /* 0x00000004ff047e24 */ /* 0x002fe4000f8e00ff */
[----:B--2---:R-:W-:-:S07]  /*0060*/  IMAD.U32 R5, RZ, RZ, UR5 ;  /* 0x00000005ff057e24 */ /* 0x004fce000f8e00ff */
[----:B------:R-:W-:-:S07]  /*0070*/  LEPC R20, `(.L_x_0) ;  /* 0x000000001014794e */ /* 0x000fce0000000000 */
[----:B0--3--:R-:W-:Y:S05]  /*0080*/  CALL.ABS.NOINC R2 ;  /* 0x0000000002007343 */ /* 0x009fea0003c00000 */
.L_x_0:
[----:B------:R-:W-:Y:S05]  /*0090*/  EXIT ;  /* 0x000000000000794d */ /* 0x000fea0003800000 */
.L_x_1:
[----:B------:R-:W-:-:S00]  /*00a0*/  BRA `(.L_x_1) ;  /* 0xfffffffc00fc7947 */ /* 0x000fc0000383ffff */
[----:B------:R-:W-:-:S00]  /*00b0*/  NOP ;  /* 0x0000000000007918 */ /* 0x000fc00000000000 */
        /* <DEDUP_REMOVED lines=12> */
.L_x_2:


//--------------------- .nv.global.init           --------------------------
	.section	.nv.global.init,"aw",@progbits
.nv.global.init:
	.type		$str,@object
	.size		$str,(.L_0 - $str)
$str:
        /*0000*/ 	.byte	0x48, 0x65, 0x6c, 0x6c, 0x6f, 0x20, 0x63, 0x75, 0x64, 0x61, 0x0a, 0x00
.L_0:


//--------------------- .nv.shared.reserved.0     --------------------------
	.section	.nv.shared.reserved.0,"aw",@nobits
	.weak		__nv_reservedSMEM_offset_0_alias
	.size		__nv_reservedSMEM_offset_0_alias, 0, 64
	.other		__nv_reservedSMEM_offset_0_alias,@"STO_CUDA_RESERVED_SHARED STV_DEFAULT"
__nv_reservedSMEM_offset_0_alias:
	.zero		0
	.zero		64


//--------------------- .nv.constant0._Z8myKernelv --------------------------
	.section	.nv.constant0._Z8myKernelv,"a",@progbits
	.sectionflags	@""
	.align	4
.nv.constant0._Z8myKernelv:
	.zero		896


//--------------------- SYMBOLS --------------------------

	.type		.nv.reservedSmem.offset0,@object
	.size		.nv.reservedSmem.offset0,0x4
	.type		vprintf,@function
